	.headerflags	@"EF_CUDA_TEXMODE_UNIFIED EF_CUDA_64BIT_ADDRESS EF_CUDA_ACCELERATORS EF_CUDA_SM90 EF_CUDA_VIRTUAL_SM(EF_CUDA_SM90)"
	.elftype	@"ET_EXEC"


//--------------------- .nv.info                  --------------------------
	.section	.nv.info,"",@"SHT_CUDA_INFO"
	.align	4


	//----- nvinfo : EIATTR_REGCOUNT
	.align		4
        /*0000*/ 	.byte	0x04, 0x2f
        /*0002*/ 	.short	(.L_1 - .L_0)
	.align		4
.L_0:
        /*0004*/ 	.word	index@(triton_poi_fused_max_pool2d_with_indices_44)
        /*0008*/ 	.word	0x0000001a


	//----- nvinfo : EIATTR_MIN_STACK_SIZE
	.align		4
.L_1:
        /*000c*/ 	.byte	0x04, 0x12
        /*000e*/ 	.short	(.L_3 - .L_2)
	.align		4
.L_2:
        /*0010*/ 	.word	index@(triton_poi_fused_max_pool2d_with_indices_44)
        /*0014*/ 	.word	0x00000000


	//----- nvinfo : EIATTR_FRAME_SIZE
	.align		4
.L_3:
        /*0018*/ 	.byte	0x04, 0x11
        /*001a*/ 	.short	(.L_5 - .L_4)
	.align		4
.L_4:
        /*001c*/ 	.word	index@(triton_poi_fused_max_pool2d_with_indices_44)
        /*0020*/ 	.word	0x00000000


	//----- nvinfo : EIATTR_MIN_STACK_SIZE
	.align		4
.L_5:
        /*0024*/ 	.byte	0x04, 0x12
        /*0026*/ 	.short	(.L_7 - .L_6)
	.align		4
.L_6:
        /*0028*/ 	.word	index@(triton_poi_fused_max_pool2d_with_indices_44)
        /*002c*/ 	.word	0x00000000
.L_7:


//--------------------- .nv.info.triton_poi_fused_max_pool2d_with_indices_44 --------------------------
	.section	.nv.info.triton_poi_fused_max_pool2d_with_indices_44,"",@"SHT_CUDA_INFO"
	.sectionflags	@""
	.align	4


	//----- nvinfo : EIATTR_CUDA_API_VERSION
	.align		4
        /*0000*/ 	.byte	0x04, 0x37
        /*0002*/ 	.short	(.L_9 - .L_8)
.L_8:
        /*0004*/ 	.word	0x0000007c


	//----- nvinfo : EIATTR_KPARAM_INFO
	.align		4
.L_9:
        /*0008*/ 	.byte	0x04, 0x17
        /*000a*/ 	.short	(.L_11 - .L_10)
.L_10:
        /*000c*/ 	.word	0x00000000
        /*0010*/ 	.short	0x0003
        /*0012*/ 	.short	0x0018
        /*0014*/ 	.byte	0x00, 0xf0, 0x11, 0x00


	//----- nvinfo : EIATTR_KPARAM_INFO
	.align		4
.L_11:
        /*0018*/ 	.byte	0x04, 0x17
        /*001a*/ 	.short	(.L_13 - .L_12)
.L_12:
        /*001c*/ 	.word	0x00000000
        /*0020*/ 	.short	0x0002
        /*0022*/ 	.short	0x0010
        /*0024*/ 	.byte	0x00, 0xf4, 0x21, 0x00


	//----- nvinfo : EIATTR_KPARAM_INFO
	.align		4
.L_13:
        /*0028*/ 	.byte	0x04, 0x17
        /*002a*/ 	.short	(.L_15 - .L_14)
.L_14:
        /*002c*/ 	.word	0x00000000
        /*0030*/ 	.short	0x0001
        /*0032*/ 	.short	0x0008
        /*0034*/ 	.byte	0x00, 0xf4, 0x21, 0x00


	//----- nvinfo : EIATTR_KPARAM_INFO
	.align		4
.L_15:
        /*0038*/ 	.byte	0x04, 0x17
        /*003a*/ 	.short	(.L_17 - .L_16)
.L_16:
        /*003c*/ 	.word	0x00000000
        /*0040*/ 	.short	0x0000
        /*0042*/ 	.short	0x0000
        /*0044*/ 	.byte	0x00, 0xf4, 0x21, 0x00


	//----- nvinfo : EIATTR_SPARSE_MMA_MASK
	.align		4
.L_17:
        /*0048*/ 	.byte	0x03, 0x50
        /*004a*/ 	.short	0x0000


	//----- nvinfo : EIATTR_MAXREG_COUNT
	.align		4
        /*004c*/ 	.byte	0x03, 0x1b
        /*004e*/ 	.short	0x00ff


	//----- nvinfo : EIATTR_EXIT_INSTR_OFFSETS
	.align		4
        /*0050*/ 	.byte	0x04, 0x1c
        /*0052*/ 	.short	(.L_19 - .L_18)


	//   ....[0]....
.L_18:
        /*0054*/ 	.word	0x00000b50


	//----- nvinfo : EIATTR_REQNTID
	.align		4
.L_19:
        /*0058*/ 	.byte	0x04, 0x10
        /*005a*/ 	.short	(.L_21 - .L_20)
.L_20:
        /*005c*/ 	.word	0x00000100
        /*0060*/ 	.word	0x00000001
        /*0064*/ 	.word	0x00000001


	//----- nvinfo : EIATTR_CBANK_PARAM_SIZE
	.align		4
.L_21:
        /*0068*/ 	.byte	0x03, 0x19
        /*006a*/ 	.short	0x001c


	//----- nvinfo : EIATTR_PARAM_CBANK
	.align		4
        /*006c*/ 	.byte	0x04, 0x0a
        /*006e*/ 	.short	(.L_23 - .L_22)
	.align		4
.L_22:
        /*0070*/ 	.word	index@(.nv.constant0.triton_poi_fused_max_pool2d_with_indices_44)
        /*0074*/ 	.short	0x0210
        /*0076*/ 	.short	0x001c


	//----- nvinfo : EIATTR_SW_WAR
	.align		4
.L_23:
        /*0078*/ 	.byte	0x04, 0x36
        /*007a*/ 	.short	(.L_25 - .L_24)
.L_24:
        /*007c*/ 	.word	0x00000008
.L_25:


//--------------------- .nv.callgraph             --------------------------
	.section	.nv.callgraph,"",@"SHT_CUDA_CALLGRAPH"
	.align	4
	.sectionentsize	8
	.align		4
        /*0000*/ 	.word	0x00000000
	.align		4
        /*0004*/ 	.word	0xffffffff
	.align		4
        /*0008*/ 	.word	0x00000000
	.align		4
        /*000c*/ 	.word	0xfffffffe
	.align		4
        /*0010*/ 	.word	0x00000000
	.align		4
        /*0014*/ 	.word	0xfffffffd
	.align		4
        /*0018*/ 	.word	0x00000000
	.align		4
        /*001c*/ 	.word	0xfffffffc


//--------------------- .text.triton_poi_fused_max_pool2d_with_indices_44 --------------------------
	.section	.text.triton_poi_fused_max_pool2d_with_indices_44,"ax",@progbits
	.align	128
        .global         triton_poi_fused_max_pool2d_with_indices_44
        .type           triton_poi_fused_max_pool2d_with_indices_44,@function
        .size           triton_poi_fused_max_pool2d_with_indices_44,(.L_x_1 - triton_poi_fused_max_pool2d_with_indices_44)
        .other          triton_poi_fused_max_pool2d_with_indices_44,@"STO_CUDA_ENTRY STV_DEFAULT"
triton_poi_fused_max_pool2d_with_indices_44:
.text.triton_poi_fused_max_pool2d_with_indices_44:
[----:B------:R-:W-:Y:S01]  /*0000*/  LDC R1, c[0x0][0x28] ;  /* 0x00000a00ff017b82 */ /* 0x000fe20000000800 */
[----:B------:R-:W1:Y:S01]  /*0010*/  S2R R0, SR_TID.X ;  /* 0x0000000000007919 */ /* 0x000e620000002100 */
[----:B------:R-:W-:Y:S01]  /*0020*/  CS2R R10, SRZ ;  /* 0x00000000000a7805 */ /* 0x000fe2000001ff00 */
[----:B------:R-:W-:Y:S01]  /*0030*/  ULDC.64 UR4, c[0x0][0x208] ;  /* 0x0000820000047ab9 */ /* 0x000fe20000000a00 */
[----:B------:R-:W2:Y:S01]  /*0040*/  S2R R5, SR_CTAID.X ;  /* 0x0000000000057919 */ /* 0x000ea20000002500 */
[----:B------:R-:W-:Y:S02]  /*0050*/  CS2R R12, SRZ ;  /* 0x00000000000c7805 */ /* 0x000fe4000001ff00 */
[----:B------:R-:W-:Y:S01]  /*0060*/  CS2R R14, SRZ ;  /* 0x00000000000e7805 */ /* 0x000fe2000001ff00 */
[----:B------:R-:W-:Y:S01]  /*0070*/  ULDC.64 UR6, c[0x0][0x220] ;  /* 0x0000880000067ab9 */ /* 0x000fe20000000a00 */
[----:B-1----:R-:W-:Y:S01]  /*0080*/  IMAD.SHL.U32 R0, R0, 0x2, RZ ;  /* 0x0000000200007824 */ /* 0x002fe200078e00ff */
[----:B--2---:R-:W-:-:S04]  /*0090*/  SHF.R.S32.HI R2, RZ, 0x16, R5 ;  /* 0x00000016ff027819 */ /* 0x004fc80000011405 */
[----:B------:R-:W-:Y:S02]  /*00a0*/  LOP3.LUT R0, R0, 0x1fe, RZ, 0xc0, !PT ;  /* 0x000001fe00007812 */ /* 0x000fe400078ec0ff */
[----:B------:R-:W-:-:S03]  /*00b0*/  SGXT R2, R2, 0x1 ;  /* 0x000000010202781a */ /* 0x000fc60000000200 */
[----:B------:R-:W-:-:S04]  /*00c0*/  IMAD R5, R5, 0x200, R0 ;  /* 0x0000020005057824 */ /* 0x000fc800078e0200 */
[C---:B------:R-:W-:Y:S01]  /*00d0*/  VIADD R17, R5.reuse, 0xffffde00 ;  /* 0xffffde0005117836 */ /* 0x040fe20000000000 */
[CC--:B------:R-:W-:Y:S01]  /*00e0*/  LEA.HI R3, R2.reuse, R5.reuse, RZ, 0x9 ;  /* 0x0000000502037211 */ /* 0x0c0fe200078f48ff */
[----:B------:R-:W-:Y:S01]  /*00f0*/  VIADD R19, R5, 0xffffe000 ;  /* 0xffffe00005137836 */ /* 0x000fe20000000000 */
[----:B------:R-:W-:Y:S02]  /*0100*/  LEA.HI R0, R2, R5, RZ, 0xd ;  /* 0x0000000502007211 */ /* 0x000fe400078f68ff */
[----:B------:R-:W-:Y:S02]  /*0110*/  SHF.R.S32.HI R4, RZ, 0x9, R3 ;  /* 0x00000009ff047819 */ /* 0x000fe40000011403 */
[----:B------:R-:W-:Y:S01]  /*0120*/  SHF.R.S32.HI R0, RZ, 0xd, R0 ;  /* 0x0000000dff007819 */ /* 0x000fe20000011400 */
[----:B------:R-:W1:Y:S01]  /*0130*/  LDC.64 R2, c[0x0][0x210] ;  /* 0x00008400ff027b82 */ /* 0x000e620000000a00 */
[----:B------:R-:W-:Y:S02]  /*0140*/  LEA.HI R6, R4, R4, RZ, 0x4 ;  /* 0x0000000404067211 */ /* 0x000fe400078f20ff */
[----:B------:R-:W-:-:S02]  /*0150*/  LEA.HI R8, R0, R0, RZ, 0x4 ;  /* 0x0000000000087211 */ /* 0x000fc400078f20ff */
[----:B------:R-:W-:Y:S02]  /*0160*/  LOP3.LUT R7, R6, 0xfffffff0, RZ, 0xc0, !PT ;  /* 0xfffffff006077812 */ /* 0x000fe400078ec0ff */
[----:B------:R-:W-:-:S03]  /*0170*/  LOP3.LUT R9, R8, 0xfffffff0, RZ, 0xc0, !PT ;  /* 0xfffffff008097812 */ /* 0x000fc600078ec0ff */
[----:B------:R-:W-:Y:S02]  /*0180*/  IMAD.IADD R4, R4, 0x1, -R7 ;  /* 0x0000000104047824 */ /* 0x000fe400078e0a07 */
[----:B------:R-:W-:Y:S01]  /*0190*/  IMAD.IADD R7, R0, 0x1, -R9 ;  /* 0x0000000100077824 */ /* 0x000fe200078e0a09 */
[----:B------:R-:W-:Y:S01]  /*01a0*/  CS2R R8, SRZ ;  /* 0x0000000000087805 */ /* 0x000fe2000001ff00 */
[C---:B------:R-:W-:Y:S01]  /*01b0*/  VIADD R0, R4.reuse, 0x1 ;  /* 0x0000000104007836 */ /* 0x040fe20000000000 */
[C---:B------:R-:W-:Y:S02]  /*01c0*/  ISETP.GT.AND P2, PT, R4.reuse, RZ, PT ;  /* 0x000000ff0400720c */ /* 0x040fe40003f44270 */
[----:B------:R-:W-:Y:S02]  /*01d0*/  ISETP.GT.AND P0, PT, R4, -0x1, PT ;  /* 0xffffffff0400780c */ /* 0x000fe40003f04270 */
[C---:B------:R-:W-:Y:S02]  /*01e0*/  ISETP.GT.AND P4, PT, R7.reuse, RZ, P2 ;  /* 0x000000ff0700720c */ /* 0x040fe40001784270 */
[----:B------:R-:W-:-:S02]  /*01f0*/  ISETP.GT.AND P0, PT, R7, RZ, P0 ;  /* 0x000000ff0700720c */ /* 0x000fc40000704270 */
[----:B------:R-:W-:Y:S01]  /*0200*/  ISETP.GE.U32.AND P1, PT, R0, 0x10, PT ;  /* 0x000000100000780c */ /* 0x000fe20003f26070 */
[----:B-1----:R-:W-:-:S03]  /*0210*/  IMAD.WIDE R16, R17, 0x4, R2 ;  /* 0x0000000411107825 */ /* 0x002fc600078e0202 */
[----:B------:R-:W-:Y:S01]  /*0220*/  ISETP.GT.AND P3, PT, R7, RZ, !P1 ;  /* 0x000000ff0700720c */ /* 0x000fe20004f64270 */
[----:B------:R-:W-:-:S04]  /*0230*/  IMAD.WIDE R18, R19, 0x4, R2 ;  /* 0x0000000413127825 */ /* 0x000fc800078e0202 */
[----:B------:R1:W2:Y:S01]  /*0240*/  @P4 LDG.E.64 R8, desc[UR4][R16.64] ;  /* 0x0000000410084981 */ /* 0x0002a2000c1e1b00 */
[----:B------:R-:W-:-:S03]  /*0250*/  VIADD R21, R5, 0xffffe200 ;  /* 0xffffe20005157836 */ /* 0x000fc60000000000 */
[----:B------:R2:W3:Y:S01]  /*0260*/  @P0 LDG.E.64 R10, desc[UR4][R18.64] ;  /* 0x00000004120a0981 */ /* 0x0004e2000c1e1b00 */
[----:B------:R-:W-:Y:S01]  /*0270*/  IMAD.WIDE R20, R21, 0x4, R2 ;  /* 0x0000000415147825 */ /* 0x000fe200078e0202 */
[----:B------:R-:W-:-:S04]  /*0280*/  ISETP.GT.AND P2, PT, R7, -0x1, P2 ;  /* 0xffffffff0700780c */ /* 0x000fc80001744270 */
[----:B------:R-:W4:Y:S01]  /*0290*/  @P3 LDG.E.64 R12, desc[UR4][R20.64] ;  /* 0x00000004140c3981 */ /* 0x000f22000c1e1b00 */
[----:B------:R-:W-:-:S04]  /*02a0*/  VIADD R23, R5, 0xfffffe00 ;  /* 0xfffffe0005177836 */ /* 0x000fc80000000000 */
[----:B-1----:R-:W-:-:S05]  /*02b0*/  IMAD.WIDE R16, R23, 0x4, R2 ;  /* 0x0000000417107825 */ /* 0x002fca00078e0202 */
[----:B------:R-:W5:Y:S01]  /*02c0*/  @P2 LDG.E.64 R14, desc[UR4][R16.64] ;  /* 0x00000004100e2981 */ /* 0x000f62000c1e1b00 */
[----:B--2---:R-:W-:Y:S02]  /*02d0*/  SEL R19, R8, 0xff800000, P4 ;  /* 0xff80000008137807 */ /* 0x004fe40002000000 */
[----:B------:R-:W-:Y:S02]  /*02e0*/  SEL R8, R9, 0xff800000, P4 ;  /* 0xff80000009087807 */ /* 0x000fe40002000000 */
[----:B---3--:R-:W-:Y:S02]  /*02f0*/  SEL R11, R11, 0xff800000, P0 ;  /* 0xff8000000b0b7807 */ /* 0x008fe40000000000 */
[----:B------:R-:W-:Y:S02]  /*0300*/  SEL R10, R10, 0xff800000, P0 ;  /* 0xff8000000a0a7807 */ /* 0x000fe40000000000 */
[----:B------:R-:W-:Y:S02]  /*0310*/  FSETP.GT.AND P5, PT, R11, R8, PT ;  /* 0x000000080b00720b */ /* 0x000fe40003fa4000 */
[----:B------:R-:W-:-:S02]  /*0320*/  FSETP.GT.AND P6, PT, R10, R19, PT ;  /* 0x000000130a00720b */ /* 0x000fc40003fc4000 */
[----:B----4-:R-:W-:Y:S02]  /*0330*/  SEL R9, R12, 0xff800000, P3 ;  /* 0xff8000000c097807 */ /* 0x010fe40001800000 */
[----:B------:R-:W-:Y:S02]  /*0340*/  SEL R6, R13, 0xff800000, P3 ;  /* 0xff8000000d067807 */ /* 0x000fe40001800000 */
[----:B------:R-:W-:Y:S02]  /*0350*/  FSETP.NAN.AND P4, PT, R9, R9, PT ;  /* 0x000000090900720b */ /* 0x000fe40003f88000 */
[C---:B------:R-:W-:Y:S02]  /*0360*/  FSETP.NAN.AND P3, PT, R11.reuse, R11, PT ;  /* 0x0000000b0b00720b */ /* 0x040fe40003f68000 */
[----:B------:R-:W-:Y:S02]  /*0370*/  FSETP.NAN.AND P0, PT, R10, R10, PT ;  /* 0x0000000a0a00720b */ /* 0x000fe40003f08000 */
[----:B------:R-:W-:-:S02]  /*0380*/  @!P5 SEL R11, R11, R8, P3 ;  /* 0x000000080b0bd207 */ /* 0x000fc40001800000 */
[----:B------:R-:W-:Y:S02]  /*0390*/  @!P6 SEL R10, R10, R19, P0 ;  /* 0x000000130a0ae207 */ /* 0x000fe40000000000 */
[----:B------:R-:W-:Y:S02]  /*03a0*/  FSETP.NAN.AND P3, PT, R6, R6, PT ;  /* 0x000000060600720b */ /* 0x000fe40003f68000 */
[----:B------:R-:W-:Y:S02]  /*03b0*/  FSETP.GEU.AND P0, PT, R10, R9, PT ;  /* 0x000000090a00720b */ /* 0x000fe40003f0e000 */
[----:B-----5:R-:W-:Y:S02]  /*03c0*/  SEL R15, R15, 0xff800000, P2 ;  /* 0xff8000000f0f7807 */ /* 0x020fe40001000000 */
[----:B------:R-:W-:Y:S02]  /*03d0*/  SEL R14, R14, 0xff800000, P2 ;  /* 0xff8000000e0e7807 */ /* 0x000fe40001000000 */
[----:B------:R-:W-:-:S02]  /*03e0*/  @!P4 SEL R9, R9, R10, !P0 ;  /* 0x0000000a0909c207 */ /* 0x000fc40004000000 */
[----:B------:R-:W-:Y:S02]  /*03f0*/  FSETP.NAN.AND P2, PT, R15, R15, PT ;  /* 0x0000000f0f00720b */ /* 0x000fe40003f48000 */
[----:B------:R-:W-:Y:S02]  /*0400*/  FSETP.GEU.AND P4, PT, R11, R6, PT ;  /* 0x000000060b00720b */ /* 0x000fe40003f8e000 */
[----:B------:R-:W-:Y:S02]  /*0410*/  P2R R12, PR, RZ, 0x40 ;  /* 0x00000040ff0c7803 */ /* 0x000fe40000000000 */
[----:B------:R-:W-:Y:S01]  /*0420*/  @!P3 SEL R6, R6, R11, !P4 ;  /* 0x0000000b0606b207 */ /* 0x000fe20006000000 */
[----:B------:R-:W-:Y:S01]  /*0430*/  IMAD.WIDE R10, R5, 0x4, R2 ;  /* 0x00000004050a7825 */ /* 0x000fe200078e0202 */
[----:B------:R-:W-:Y:S02]  /*0440*/  P2R R18, PR, RZ, 0x1 ;  /* 0x00000001ff127803 */ /* 0x000fe40000000000 */
[----:B------:R-:W-:-:S02]  /*0450*/  FSETP.GEU.AND P6, PT, R6, R15, PT ;  /* 0x0000000f0600720b */ /* 0x000fc40003fce000 */
[----:B------:R-:W-:Y:S02]  /*0460*/  FSETP.GEU.AND P0, PT, R9, R14, PT ;  /* 0x0000000e0900720b */ /* 0x000fe40003f0e000 */
[----:B------:R-:W-:Y:S02]  /*0470*/  @!P2 SEL R15, R15, R6, !P6 ;  /* 0x000000060f0fa207 */ /* 0x000fe40007000000 */
[----:B------:R-:W-:Y:S02]  /*0480*/  FSETP.NAN.AND P2, PT, R14, R14, PT ;  /* 0x0000000e0e00720b */ /* 0x000fe40003f48000 */
[C---:B------:R-:W-:Y:S02]  /*0490*/  LOP3.LUT R6, R7.reuse, R4, RZ, 0xfc, !PT ;  /* 0x0000000407067212 */ /* 0x040fe400078efcff */
[----:B------:R-:W-:Y:S02]  /*04a0*/  P2R R22, PR, RZ, 0x1 ;  /* 0x00000001ff167803 */ /* 0x000fe40000000000 */
[----:B------:R-:W-:Y:S01]  /*04b0*/  ISETP.GT.AND P1, PT, R7, -0x1, !P1 ;  /* 0xffffffff0700780c */ /* 0x000fe20004f24270 */
[----:B------:R-:W-:Y:S01]  /*04c0*/  VIADD R13, R5, 0x200 ;  /* 0x00000200050d7836 */ /* 0x000fe20000000000 */
[----:B------:R-:W-:-:S02]  /*04d0*/  P2R R20, PR, RZ, 0x40 ;  /* 0x00000040ff147803 */ /* 0x000fc40000000000 */
[----:B------:R-:W-:-:S03]  /*04e0*/  P2R R16, PR, RZ, 0x20 ;  /* 0x00000020ff107803 */ /* 0x000fc60000000000 */
[----:B------:R-:W-:Y:S02]  /*04f0*/  @!P2 SEL R14, R14, R9, !P0 ;  /* 0x000000090e0ea207 */ /* 0x000fe40004000000 */
[----:B------:R-:W-:Y:S02]  /*0500*/  CS2R R8, SRZ ;  /* 0x0000000000087805 */ /* 0x000fe4000001ff00 */
[----:B------:R-:W-:-:S13]  /*0510*/  ISETP.GT.AND P2, PT, R6, -0x1, PT ;  /* 0xffffffff0600780c */ /* 0x000fda0003f44270 */
[----:B------:R-:W2:Y:S02]  /*0520*/  @P2 LDG.E.64 R8, desc[UR4][R10.64] ;  /* 0x000000040a082981 */ /* 0x000ea4000c1e1b00 */
[----:B--2---:R-:W-:Y:S02]  /*0530*/  SEL R17, R8, 0xff800000, P2 ;  /* 0xff80000008117807 */ /* 0x004fe40001000000 */
[----:B------:R-:W-:Y:S02]  /*0540*/  SEL R6, R9, 0xff800000, P2 ;  /* 0xff80000009067807 */ /* 0x000fe40001000000 */
[----:B------:R-:W-:Y:S02]  /*0550*/  CS2R R8, SRZ ;  /* 0x0000000000087805 */ /* 0x000fe4000001ff00 */
[-C--:B------:R-:W-:Y:S02]  /*0560*/  FSETP.NAN.AND P2, PT, R17, R17.reuse, PT ;  /* 0x000000111100720b */ /* 0x080fe40003f48000 */
[----:B------:R-:W-:-:S04]  /*0570*/  FSETP.GEU.AND P0, PT, R14, R17, PT ;  /* 0x000000110e00720b */ /* 0x000fc80003f0e000 */
[----:B------:R-:W-:-:S07]  /*0580*/  P2R R19, PR, RZ, 0x1 ;  /* 0x00000001ff137803 */ /* 0x000fce0000000000 */
[----:B------:R-:W-:Y:S02]  /*0590*/  @!P2 SEL R17, R17, R14, !P0 ;  /* 0x0000000e1111a207 */ /* 0x000fe40004000000 */
[-C--:B------:R-:W-:Y:S02]  /*05a0*/  FSETP.NAN.AND P2, PT, R6, R6.reuse, PT ;  /* 0x000000060600720b */ /* 0x080fe40003f48000 */
[----:B------:R-:W-:-:S04]  /*05b0*/  FSETP.GEU.AND P0, PT, R15, R6, PT ;  /* 0x000000060f00720b */ /* 0x000fc80003f0e000 */
[----:B------:R-:W-:-:S07]  /*05c0*/  P2R R10, PR, RZ, 0x1 ;  /* 0x00000001ff0a7803 */ /* 0x000fce0000000000 */
[----:B------:R-:W-:Y:S02]  /*05d0*/  @!P2 SEL R6, R6, R15, !P0 ;  /* 0x0000000f0606a207 */ /* 0x000fe40004000000 */
[----:B------:R-:W-:Y:S01]  /*05e0*/  ISETP.NE.AND P0, PT, R12, RZ, PT ;  /* 0x000000ff0c00720c */ /* 0x000fe20003f05270 */
[----:B------:R-:W-:-:S05]  /*05f0*/  IMAD.WIDE R12, R13, 0x4, R2 ;  /* 0x000000040d0c7825 */ /* 0x000fca00078e0202 */
[----:B------:R-:W2:Y:S01]  /*0600*/  @P1 LDG.E.64 R8, desc[UR4][R12.64] ;  /* 0x000000040c081981 */ /* 0x000ea2000c1e1b00 */
[----:B------:R-:W-:Y:S01]  /*0610*/  VIADD R11, R7, 0x1 ;  /* 0x00000001070b7836 */ /* 0x000fe20000000000 */
[----:B--2---:R-:W-:Y:S01]  /*0620*/  SEL R15, R9, 0xff800000, P1 ;  /* 0xff800000090f7807 */ /* 0x004fe20000800000 */
[----:B------:R-:W-:Y:S01]  /*0630*/  VIADD R9, R5, 0x1e00 ;  /* 0x00001e0005097836 */ /* 0x000fe20000000000 */
[----:B------:R-:W-:Y:S02]  /*0640*/  SEL R14, R8, 0xff800000, P1 ;  /* 0xff800000080e7807 */ /* 0x000fe40000800000 */
[-C--:B------:R-:W-:Y:S01]  /*0650*/  FSETP.NAN.AND P1, PT, R15, R15.reuse, PT ;  /* 0x0000000f0f00720b */ /* 0x080fe20003f28000 */
[----:B------:R-:W-:Y:S01]  /*0660*/  IMAD.WIDE R8, R9, 0x4, R2 ;  /* 0x0000000409087825 */ /* 0x000fe200078e0202 */
[----:B------:R-:W-:Y:S02]  /*0670*/  FSETP.NAN.AND P3, PT, R14, R14, PT ;  /* 0x0000000e0e00720b */ /* 0x000fe40003f68000 */
[----:B------:R-:W-:-:S02]  /*0680*/  FSETP.GEU.AND P2, PT, R6, R15, PT ;  /* 0x0000000f0600720b */ /* 0x000fc40003f4e000 */
[----:B------:R-:W-:Y:S02]  /*0690*/  SEL R13, RZ, 0x1, !P0 ;  /* 0x00000001ff0d7807 */ /* 0x000fe40004000000 */
[----:B------:R-:W-:-:S05]  /*06a0*/  P2R R21, PR, RZ, 0x4 ;  /* 0x00000004ff157803 */ /* 0x000fca0000000000 */
[----:B------:R-:W-:Y:S02]  /*06b0*/  @!P1 SEL R15, R15, R6, !P2 ;  /* 0x000000060f0f9207 */ /* 0x000fe40005000000 */
[----:B------:R-:W-:Y:S02]  /*06c0*/  CS2R R6, SRZ ;  /* 0x0000000000067805 */ /* 0x000fe4000001ff00 */
[----:B------:R-:W-:Y:S02]  /*06d0*/  FSETP.GEU.AND P1, PT, R17, R14, PT ;  /* 0x0000000e1100720b */ /* 0x000fe40003f2e000 */
[----:B------:R-:W-:Y:S02]  /*06e0*/  ISETP.NE.AND P2, PT, R22, RZ, PT ;  /* 0x000000ff1600720c */ /* 0x000fe40003f45270 */
[----:B------:R-:W-:Y:S02]  /*06f0*/  @!P3 SEL R14, R14, R17, !P1 ;  /* 0x000000110e0eb207 */ /* 0x000fe40004800000 */
[----:B------:R-:W-:-:S02]  /*0700*/  ISETP.GE.U32.AND P3, PT, R11, 0x10, PT ;  /* 0x000000100b00780c */ /* 0x000fc40003f66070 */
[----:B------:R-:W-:Y:S02]  /*0710*/  P2R R22, PR, RZ, 0x4 ;  /* 0x00000004ff167803 */ /* 0x000fe40000000000 */
[----:B------:R-:W-:Y:S02]  /*0720*/  ISETP.GT.AND P6, PT, R4, RZ, !P3 ;  /* 0x000000ff0400720c */ /* 0x000fe40005fc4270 */
[----:B------:R-:W-:-:S11]  /*0730*/  ISETP.NE.AND P2, PT, R20, RZ, PT ;  /* 0x000000ff1400720c */ /* 0x000fd60003f45270 */
[----:B------:R1:W2:Y:S01]  /*0740*/  @P6 LDG.E.64 R6, desc[UR4][R8.64] ;  /* 0x0000000408066981 */ /* 0x0002a2000c1e1b00 */
[----:B------:R-:W-:Y:S02]  /*0750*/  ISETP.GT.AND P3, PT, R4, -0x1, !P3 ;  /* 0xffffffff0400780c */ /* 0x000fe40005f64270 */
[----:B-1----:R-:W-:Y:S02]  /*0760*/  CS2R R8, SRZ ;  /* 0x0000000000087805 */ /* 0x002fe4000001ff00 */
[----:B--2---:R-:W-:Y:S02]  /*0770*/  SEL R6, R6, 0xff800000, P6 ;  /* 0xff80000006067807 */ /* 0x004fe40003000000 */
[----:B------:R-:W-:Y:S02]  /*0780*/  SEL R7, R7, 0xff800000, P6 ;  /* 0xff80000007077807 */ /* 0x000fe40003000000 */
[-C--:B------:R-:W-:Y:S02]  /*0790*/  FSETP.NAN.AND P5, PT, R6, R6.reuse, PT ;  /* 0x000000060600720b */ /* 0x080fe40003fa8000 */
[----:B------:R-:W-:-:S02]  /*07a0*/  FSETP.GEU.AND P6, PT, R14, R6, PT ;  /* 0x000000060e00720b */ /* 0x000fc40003fce000 */
[----:B------:R-:W-:-:S09]  /*07b0*/  FSETP.NAN.AND P0, PT, R7, R7, PT ;  /* 0x000000070700720b */ /* 0x000fd20003f08000 */
[----:B------:R-:W-:Y:S02]  /*07c0*/  @!P5 SEL R6, R6, R14, !P6 ;  /* 0x0000000e0606d207 */ /* 0x000fe40007000000 */
[----:B------:R-:W-:-:S04]  /*07d0*/  ISETP.NE.AND P5, PT, R16, RZ, PT ;  /* 0x000000ff1000720c */ /* 0x000fc80003fa5270 */
[----:B------:R-:W-:Y:S02]  /*07e0*/  SEL R12, RZ, 0x1, !P5 ;  /* 0x00000001ff0c7807 */ /* 0x000fe40006800000 */
[----:B------:R-:W-:-:S04]  /*07f0*/  FSETP.GEU.AND P5, PT, R15, R7, PT ;  /* 0x000000070f00720b */ /* 0x000fc80003fae000 */
[----:B------:R-:W-:Y:S02]  /*0800*/  @!P0 SEL R7, R7, R15, !P5 ;  /* 0x0000000f07078207 */ /* 0x000fe40006800000 */
[----:B------:R-:W-:Y:S02]  /*0810*/  ISETP.NE.AND P0, PT, R18, RZ, PT ;  /* 0x000000ff1200720c */ /* 0x000fe40003f05270 */
[----:B------:R-:W-:Y:S02]  /*0820*/  SEL R15, R12, 0x2, P4 ;  /* 0x000000020c0f7807 */ /* 0x000fe40002000000 */
[----:B------:R-:W-:Y:S01]  /*0830*/  SEL R14, R13, 0x2, P0 ;  /* 0x000000020d0e7807 */ /* 0x000fe20000000000 */
[----:B------:R-:W-:-:S04]  /*0840*/  VIADD R13, R5, 0x2000 ;  /* 0x00002000050d7836 */ /* 0x000fc80000000000 */
[----:B------:R-:W-:-:S05]  /*0850*/  IMAD.WIDE R12, R13, 0x4, R2 ;  /* 0x000000040d0c7825 */ /* 0x000fca00078e0202 */
[----:B------:R-:W2:Y:S01]  /*0860*/  @P3 LDG.E.64 R8, desc[UR4][R12.64] ;  /* 0x000000040c083981 */ /* 0x000ea2000c1e1b00 */
[----:B------:R-:W-:Y:S02]  /*0870*/  SEL R15, R15, 0x3, P2 ;  /* 0x000000030f0f7807 */ /* 0x000fe40001000000 */
[----:B------:R-:W-:Y:S02]  /*0880*/  ISETP.NE.AND P2, PT, R22, RZ, PT ;  /* 0x000000ff1600720c */ /* 0x000fe40003f45270 */
[----:B------:R-:W-:Y:S01]  /*0890*/  LOP3.LUT R0, R11, R0, RZ, 0xfc, !PT ;  /* 0x000000000b007212 */ /* 0x000fe200078efcff */
[----:B------:R-:W-:Y:S01]  /*08a0*/  VIADD R11, R5, 0x2200 ;  /* 0x00002200050b7836 */ /* 0x000fe20000000000 */
[----:B------:R-:W-:Y:S02]  /*08b0*/  SEL R14, R14, 0x3, P2 ;  /* 0x000000030e0e7807 */ /* 0x000fe40001000000 */
[----:B------:R-:W-:Y:S02]  /*08c0*/  ISETP.NE.AND P2, PT, R21, RZ, PT ;  /* 0x000000ff1500720c */ /* 0x000fe40003f45270 */
[----:B--2---:R-:W-:-:S04]  /*08d0*/  SEL R4, R9, 0xff800000, P3 ;  /* 0xff80000009047807 */ /* 0x004fc80001800000 */
[-C--:B------:R-:W-:Y:S02]  /*08e0*/  FSETP.NAN.AND P0, PT, R4, R4.reuse, PT ;  /* 0x000000040400720b */ /* 0x080fe40003f08000 */
[----:B------:R-:W-:-:S11]  /*08f0*/  FSETP.GEU.AND P4, PT, R7, R4, PT ;  /* 0x000000040700720b */ /* 0x000fd60003f8e000 */
[----:B------:R-:W-:Y:S02]  /*0900*/  @!P0 SEL R4, R4, R7, !P4 ;  /* 0x0000000704048207 */ /* 0x000fe40006000000 */
[----:B------:R-:W-:Y:S02]  /*0910*/  ISETP.NE.AND P0, PT, R19, RZ, PT ;  /* 0x000000ff1300720c */ /* 0x000fe40003f05270 */
[----:B------:R-:W-:Y:S02]  /*0920*/  SEL R7, R8, 0xff800000, P3 ;  /* 0xff80000008077807 */ /* 0x000fe40001800000 */
[----:B------:R-:W-:Y:S02]  /*0930*/  CS2R R8, SRZ ;  /* 0x0000000000087805 */ /* 0x000fe4000001ff00 */
[----:B------:R-:W-:Y:S02]  /*0940*/  SEL R14, R14, 0x4, P0 ;  /* 0x000000040e0e7807 */ /* 0x000fe40000000000 */
[----:B------:R-:W-:-:S02]  /*0950*/  ISETP.GE.U32.AND P0, PT, R0, 0x10, PT ;  /* 0x000000100000780c */ /* 0x000fc40003f06070 */
[----:B------:R-:W-:Y:S01]  /*0960*/  ISETP.NE.AND P3, PT, R10, RZ, PT ;  /* 0x000000ff0a00720c */ /* 0x000fe20003f65270 */
[----:B------:R-:W-:Y:S02]  /*0970*/  IMAD.WIDE R10, R11, 0x4, R2 ;  /* 0x000000040b0a7825 */ /* 0x000fe400078e0202 */
[----:B------:R-:W1:Y:S08]  /*0980*/  LDC.64 R2, c[0x0][0x218] ;  /* 0x00008600ff027b82 */ /* 0x000e700000000a00 */
[----:B------:R2:W3:Y:S01]  /*0990*/  @!P0 LDG.E.64 R8, desc[UR4][R10.64] ;  /* 0x000000040a088981 */ /* 0x0004e2000c1e1b00 */
[----:B------:R-:W-:-:S02]  /*09a0*/  SEL R15, R15, 0x4, P3 ;  /* 0x000000040f0f7807 */ /* 0x000fc40001800000 */
[-C--:B------:R-:W-:Y:S02]  /*09b0*/  FSETP.NAN.AND P3, PT, R7, R7.reuse, PT ;  /* 0x000000070700720b */ /* 0x080fe40003f68000 */
[----:B------:R-:W-:Y:S02]  /*09c0*/  SEL R14, R14, 0x5, P1 ;  /* 0x000000050e0e7807 */ /* 0x000fe40000800000 */
[----:B------:R-:W-:Y:S02]  /*09d0*/  FSETP.GEU.AND P1, PT, R6, R7, PT ;  /* 0x000000070600720b */ /* 0x000fe40003f2e000 */
[----:B------:R-:W-:Y:S02]  /*09e0*/  SEL R15, R15, 0x5, P2 ;  /* 0x000000050f0f7807 */ /* 0x000fe40001000000 */
[----:B------:R-:W-:Y:S02]  /*09f0*/  SEL R14, R14, 0x6, P6 ;  /* 0x000000060e0e7807 */ /* 0x000fe40003000000 */
[----:B------:R-:W-:-:S02]  /*0a00*/  SEL R15, R15, 0x6, P5 ;  /* 0x000000060f0f7807 */ /* 0x000fc40002800000 */
[----:B------:R-:W-:Y:S01]  /*0a10*/  SEL R14, R14, 0x7, P1 ;  /* 0x000000070e0e7807 */ /* 0x000fe20000800000 */
[----:B-1----:R-:W-:Y:S01]  /*0a20*/  IMAD.WIDE R2, R5, 0x4, R2 ;  /* 0x0000000405027825 */ /* 0x002fe200078e0202 */
[----:B------:R-:W-:Y:S02]  /*0a30*/  @!P3 SEL R7, R7, R6, !P1 ;  /* 0x000000060707b207 */ /* 0x000fe40004800000 */
[----:B------:R-:W-:Y:S02]  /*0a40*/  SEL R15, R15, 0x7, P4 ;  /* 0x000000070f0f7807 */ /* 0x000fe40002000000 */
[----:B--2---:R-:W-:-:S04]  /*0a50*/  IADD3 R10, P4, R5, UR6, RZ ;  /* 0x00000006050a7c10 */ /* 0x004fc8000ff9e0ff */
[----:B------:R-:W-:Y:S02]  /*0a60*/  LEA.HI.X.SX32 R11, R5, UR7, 0x1, P4 ;  /* 0x00000007050b7c11 */ /* 0x000fe4000a0f0eff */
[----:B---3--:R-:W-:Y:S02]  /*0a70*/  SEL R9, R9, 0xff800000, !P0 ;  /* 0xff80000009097807 */ /* 0x008fe40004000000 */
[----:B------:R-:W-:Y:S02]  /*0a80*/  SEL R8, R8, 0xff800000, !P0 ;  /* 0xff80000008087807 */ /* 0x000fe40004000000 */
[----:B------:R-:W-:Y:S02]  /*0a90*/  FSETP.NAN.AND P2, PT, R9, R9, PT ;  /* 0x000000090900720b */ /* 0x000fe40003f48000 */
[-C--:B------:R-:W-:Y:S02]  /*0aa0*/  FSETP.NAN.AND P0, PT, R8, R8.reuse, PT ;  /* 0x000000080800720b */ /* 0x080fe40003f08000 */
[----:B------:R-:W-:-:S02]  /*0ab0*/  FSETP.GEU.AND P3, PT, R7, R8, PT ;  /* 0x000000080700720b */ /* 0x000fc40003f6e000 */
[----:B------:R-:W-:Y:S02]  /*0ac0*/  FSETP.GEU.AND P1, PT, R4, R9, PT ;  /* 0x000000090400720b */ /* 0x000fe40003f2e000 */
[----:B------:R-:W-:Y:S02]  /*0ad0*/  SEL R14, R14, 0x8, P3 ;  /* 0x000000080e0e7807 */ /* 0x000fe40001800000 */
[----:B------:R-:W-:Y:S02]  /*0ae0*/  SEL R15, R15, 0x8, P1 ;  /* 0x000000080f0f7807 */ /* 0x000fe40000800000 */
[----:B------:R-:W-:Y:S02]  /*0af0*/  LOP3.LUT R14, R14, 0xff, RZ, 0xc0, !PT ;  /* 0x000000ff0e0e7812 */ /* 0x000fe400078ec0ff */
[----:B------:R-:W-:Y:S02]  /*0b00*/  @!P2 SEL R9, R9, R4, !P1 ;  /* 0x000000040909a207 */ /* 0x000fe40004800000 */
[----:B------:R-:W-:Y:S01]  /*0b10*/  @!P0 SEL R8, R8, R7, !P3 ;  /* 0x0000000708088207 */ /* 0x000fe20005800000 */
[----:B------:R-:W-:-:S04]  /*0b20*/  IMAD R15, R15, 0x100, R14 ;  /* 0x000001000f0f7824 */ /* 0x000fc800078e020e */
[----:B------:R-:W-:Y:S04]  /*0b30*/  STG.E.64 desc[UR4][R2.64], R8 ;  /* 0x0000000802007986 */ /* 0x000fe8000c101b04 */
[----:B------:R-:W-:Y:S01]  /*0b40*/  STG.E.U16 desc[UR4][R10.64], R15 ;  /* 0x0000000f0a007986 */ /* 0x000fe2000c101504 */
[----:B------:R-:W-:Y:S05]  /*0b50*/  EXIT ;  /* 0x000000000000794d */ /* 0x000fea0003800000 */
.L_x_0:
[----:B------:R-:W-:-:S00]  /*0b60*/  BRA `(.L_x_0) ;  /* 0xfffffffc00fc7947 */ /* 0x000fc0000383ffff */
[----:B------:R-:W-:-:S00]  /*0b70*/  NOP ;  /* 0x0000000000007918 */ /* 0x000fc00000000000 */
        /* <DEDUP_REMOVED lines=8> */
.L_x_1:


//--------------------- .nv.constant0.triton_poi_fused_max_pool2d_with_indices_44 --------------------------
	.section	.nv.constant0.triton_poi_fused_max_pool2d_with_indices_44,"a",@progbits
	.sectionflags	@""
	.align	4
.nv.constant0.triton_poi_fused_max_pool2d_with_indices_44:
	.zero		556
